//
// Generated by NVIDIA NVVM Compiler
//
// Compiler Build ID: CL-36424714
// Cuda compilation tools, release 13.0, V13.0.88
// Based on NVVM 20.0.0
//

.version 9.0
.target sm_100
.address_size 64

	// .globl	_Z24matrixMultiplyTensorCorePK6__halfS1_PS_iii

.visible .entry _Z24matrixMultiplyTensorCorePK6__halfS1_PS_iii(
	.param .u64 .ptr .align 1 _Z24matrixMultiplyTensorCorePK6__halfS1_PS_iii_param_0,
	.param .u64 .ptr .align 1 _Z24matrixMultiplyTensorCorePK6__halfS1_PS_iii_param_1,
	.param .u64 .ptr .align 1 _Z24matrixMultiplyTensorCorePK6__halfS1_PS_iii_param_2,
	.param .u32 _Z24matrixMultiplyTensorCorePK6__halfS1_PS_iii_param_3,
	.param .u32 _Z24matrixMultiplyTensorCorePK6__halfS1_PS_iii_param_4,
	.param .u32 _Z24matrixMultiplyTensorCorePK6__halfS1_PS_iii_param_5
)
{
	.reg .pred 	%p<19>;
	.reg .b16 	%rs<2>;
	.reg .b32 	%r<467>;
	.reg .b32 	%f<2>;
	.reg .b64 	%rd<50>;

	ld.param.u64 	%rd7, [_Z24matrixMultiplyTensorCorePK6__halfS1_PS_iii_param_0];
	ld.param.u64 	%rd8, [_Z24matrixMultiplyTensorCorePK6__halfS1_PS_iii_param_1];
	ld.param.u32 	%r284, [_Z24matrixMultiplyTensorCorePK6__halfS1_PS_iii_param_3];
	ld.param.u32 	%r285, [_Z24matrixMultiplyTensorCorePK6__halfS1_PS_iii_param_4];
	ld.param.u32 	%r286, [_Z24matrixMultiplyTensorCorePK6__halfS1_PS_iii_param_5];
	cvta.to.global.u64 	%rd1, %rd8;
	cvta.to.global.u64 	%rd2, %rd7;
	mov.u32 	%r287, %ctaid.y;
	mov.u32 	%r288, %ntid.y;
	mov.u32 	%r289, %tid.y;
	mad.lo.s32 	%r290, %r287, %r288, %r289;
	shl.b32 	%r1, %r290, 4;
	mov.u32 	%r291, %ctaid.x;
	mov.u32 	%r292, %ntid.x;
	mov.u32 	%r293, %tid.x;
	mad.lo.s32 	%r294, %r291, %r292, %r293;
	shl.b32 	%r2, %r294, 4;
	mov.f32 	%f1, 0f00000000;
	// begin inline asm
	{  cvt.rn.f16.f32 %rs1, %f1;}

	// end inline asm
	mov.b32 	%r463, {%rs1, %rs1};
	setp.lt.s32 	%p1, %r286, 1;
	mov.u32 	%r464, %r463;
	mov.u32 	%r465, %r463;
	mov.u32 	%r466, %r463;
	@%p1 bra 	$L__BB0_27;
	mul.lo.s32 	%r311, %r286, %r1;
	add.s32 	%r298, %r286, -1;
	shr.u32 	%r299, %r298, 4;
	add.s32 	%r5, %r299, 1;
	setp.lt.u32 	%p2, %r286, 49;
	mov.b32 	%r407, 0;
	mov.u32 	%r464, %r463;
	mov.u32 	%r465, %r463;
	mov.u32 	%r466, %r463;
	@%p2 bra 	$L__BB0_20;
	mul.lo.s32 	%r313, %r285, 48;
	shl.b32 	%r312, %r285, 5;
	mul.wide.u32 	%rd9, %r311, 2;
	add.s64 	%rd10, %rd9, %rd2;
	add.s64 	%rd49, %rd10, 96;
	shl.b32 	%r310, %r285, 4;
	and.b32  	%r302, %r5, 536870908;
	neg.s32 	%r308, %r302;
	mov.b32 	%r309, 0;
	cvt.s64.s32 	%rd14, %r2;
	mov.u32 	%r464, %r463;
	mov.u32 	%r465, %r463;
	mov.u32 	%r466, %r463;
	mov.u32 	%r407, %r309;
$L__BB0_3:
	setp.ge.s32 	%p3, %r1, %r284;
	@%p3 bra 	$L__BB0_5;
	mul.wide.u32 	%rd11, %r311, 2;
	add.s64 	%rd12, %rd2, %rd11;
	wmma.load.a.sync.aligned.row.m16n16k16.global.f16 	{%r342, %r341, %r340, %r339, %r338, %r337, %r336, %r335}, [%rd12], %r286;
$L__BB0_5:
	setp.ge.s32 	%p4, %r2, %r285;
	@%p4 bra 	$L__BB0_7;
	cvt.s64.s32 	%rd13, %r309;
	add.s64 	%rd15, %rd13, %rd14;
	shl.b64 	%rd16, %rd15, 1;
	add.s64 	%rd17, %rd1, %rd16;
	wmma.load.b.sync.aligned.col.m16n16k16.global.f16 	{%r350, %r349, %r348, %r347, %r346, %r345, %r344, %r343}, [%rd17], %r285;
$L__BB0_7:
	wmma.mma.sync.aligned.row.col.m16n16k16.f16.f16 {%r69, %r70, %r71, %r72}, {%r342, %r341, %r340, %r339, %r338, %r337, %r336, %r335}, {%r350, %r349, %r348, %r347, %r346, %r345, %r344, %r343}, {%r466, %r465, %r464, %r463};
	@%p3 bra 	$L__BB0_9;
	add.s64 	%rd18, %rd49, -64;
	wmma.load.a.sync.aligned.row.m16n16k16.global.f16 	{%r342, %r341, %r340, %r339, %r338, %r337, %r336, %r335}, [%rd18], %r286;
$L__BB0_9:
	@%p4 bra 	$L__BB0_11;
	cvt.s64.s32 	%rd19, %r310;
	add.s64 	%rd21, %rd19, %rd14;
	shl.b64 	%rd22, %rd21, 1;
	add.s64 	%rd23, %rd1, %rd22;
	wmma.load.b.sync.aligned.col.m16n16k16.global.f16 	{%r350, %r349, %r348, %r347, %r346, %r345, %r344, %r343}, [%rd23], %r285;
$L__BB0_11:
	wmma.mma.sync.aligned.row.col.m16n16k16.f16.f16 {%r105, %r106, %r107, %r108}, {%r342, %r341, %r340, %r339, %r338, %r337, %r336, %r335}, {%r350, %r349, %r348, %r347, %r346, %r345, %r344, %r343}, {%r69, %r70, %r71, %r72};
	@%p3 bra 	$L__BB0_13;
	add.s64 	%rd24, %rd49, -32;
	wmma.load.a.sync.aligned.row.m16n16k16.global.f16 	{%r342, %r341, %r340, %r339, %r338, %r337, %r336, %r335}, [%rd24], %r286;
$L__BB0_13:
	@%p4 bra 	$L__BB0_15;
	cvt.s64.s32 	%rd25, %r312;
	add.s64 	%rd27, %rd25, %rd14;
	shl.b64 	%rd28, %rd27, 1;
	add.s64 	%rd29, %rd1, %rd28;
	wmma.load.b.sync.aligned.col.m16n16k16.global.f16 	{%r350, %r349, %r348, %r347, %r346, %r345, %r344, %r343}, [%rd29], %r285;
$L__BB0_15:
	wmma.mma.sync.aligned.row.col.m16n16k16.f16.f16 {%r141, %r142, %r143, %r144}, {%r342, %r341, %r340, %r339, %r338, %r337, %r336, %r335}, {%r350, %r349, %r348, %r347, %r346, %r345, %r344, %r343}, {%r105, %r106, %r107, %r108};
	@%p3 bra 	$L__BB0_17;
	wmma.load.a.sync.aligned.row.m16n16k16.global.f16 	{%r342, %r341, %r340, %r339, %r338, %r337, %r336, %r335}, [%rd49], %r286;
$L__BB0_17:
	@%p4 bra 	$L__BB0_19;
	cvt.s64.s32 	%rd30, %r313;
	add.s64 	%rd32, %rd30, %rd14;
	shl.b64 	%rd33, %rd32, 1;
	add.s64 	%rd34, %rd1, %rd33;
	wmma.load.b.sync.aligned.col.m16n16k16.global.f16 	{%r350, %r349, %r348, %r347, %r346, %r345, %r344, %r343}, [%rd34], %r285;
$L__BB0_19:
	wmma.mma.sync.aligned.row.col.m16n16k16.f16.f16 {%r466, %r465, %r464, %r463}, {%r342, %r341, %r340, %r339, %r338, %r337, %r336, %r335}, {%r350, %r349, %r348, %r347, %r346, %r345, %r344, %r343}, {%r141, %r142, %r143, %r144};
	add.s32 	%r407, %r407, 64;
	shl.b32 	%r303, %r285, 6;
	add.s32 	%r313, %r313, %r303;
	add.s32 	%r312, %r312, %r303;
	add.s64 	%rd49, %rd49, 128;
	add.s32 	%r311, %r311, 64;
	add.s32 	%r310, %r310, %r303;
	add.s32 	%r309, %r309, %r303;
	add.s32 	%r308, %r308, 4;
	setp.ne.s32 	%p11, %r308, 0;
	@%p11 bra 	$L__BB0_3;
$L__BB0_20:
	add.s32 	%r304, %r286, -1;
	shr.u32 	%r305, %r304, 4;
	add.s32 	%r306, %r305, 1;
	and.b32  	%r213, %r306, 3;
	setp.eq.s32 	%p12, %r213, 0;
	@%p12 bra 	$L__BB0_27;
	mul.lo.s32 	%r426, %r407, %r285;
	shl.b32 	%r215, %r285, 4;
	mad.lo.s32 	%r425, %r286, %r1, %r407;
	neg.s32 	%r424, %r213;
	cvt.s64.s32 	%rd38, %r2;
$L__BB0_22:
	.pragma "nounroll";
	setp.ge.s32 	%p13, %r1, %r284;
	@%p13 bra 	$L__BB0_24;
	mul.wide.u32 	%rd35, %r425, 2;
	add.s64 	%rd36, %rd2, %rd35;
	wmma.load.a.sync.aligned.row.m16n16k16.global.f16 	{%r342, %r341, %r340, %r339, %r338, %r337, %r336, %r335}, [%rd36], %r286;
$L__BB0_24:
	setp.ge.s32 	%p14, %r2, %r285;
	@%p14 bra 	$L__BB0_26;
	cvt.s64.s32 	%rd37, %r426;
	add.s64 	%rd39, %rd37, %rd38;
	shl.b64 	%rd40, %rd39, 1;
	add.s64 	%rd41, %rd1, %rd40;
	wmma.load.b.sync.aligned.col.m16n16k16.global.f16 	{%r350, %r349, %r348, %r347, %r346, %r345, %r344, %r343}, [%rd41], %r285;
$L__BB0_26:
	wmma.mma.sync.aligned.row.col.m16n16k16.f16.f16 {%r466, %r465, %r464, %r463}, {%r342, %r341, %r340, %r339, %r338, %r337, %r336, %r335}, {%r350, %r349, %r348, %r347, %r346, %r345, %r344, %r343}, {%r466, %r465, %r464, %r463};
	add.s32 	%r426, %r426, %r215;
	add.s32 	%r425, %r425, 16;
	add.s32 	%r424, %r424, 1;
	setp.ne.s32 	%p15, %r424, 0;
	@%p15 bra 	$L__BB0_22;
$L__BB0_27:
	setp.ge.s32 	%p16, %r1, %r284;
	setp.ge.s32 	%p17, %r2, %r285;
	or.pred  	%p18, %p16, %p17;
	@%p18 bra 	$L__BB0_29;
	ld.param.u64 	%rd48, [_Z24matrixMultiplyTensorCorePK6__halfS1_PS_iii_param_2];
	mul.lo.s32 	%r307, %r285, %r1;
	cvt.s64.s32 	%rd42, %r307;
	cvt.s64.s32 	%rd43, %r2;
	add.s64 	%rd44, %rd42, %rd43;
	cvta.to.global.u64 	%rd45, %rd48;
	shl.b64 	%rd46, %rd44, 1;
	add.s64 	%rd47, %rd45, %rd46;
	wmma.store.d.sync.aligned.row.m16n16k16.global.f16 	[%rd47], {%r466, %r465, %r464, %r463}, %r285;
$L__BB0_29:
	ret;

}


// ===== COMPILED SASS (sm_100) =====

	.target	sm_100

	.elftype	@"ET_EXEC"


//--------------------- .note.nv.tkinfo           --------------------------
	.section	.note.nv.tkinfo,"",@"SHT_NOTE"
	.sectionflags	@"SHF_NOTE_NV_TKINFO"
	.tkinfo
        /*0018*/ 	.word	0x00000002
        /*0030*/ 	.string	""
        /*0030*/ 	.string	"ptxas"
        /*0030*/ 	.string	"Cuda compilation tools, release 13.0, V13.0.88"
        /*0030*/ 	.string	"Build cuda_13.0.r13.0/compiler.36424714_0"
        /*0030*/ 	.string	"-arch sm_100 -m 64 "



//--------------------- .note.nv.cuinfo           --------------------------
	.section	.note.nv.cuinfo,"",@"SHT_NOTE"
	.sectionflags	@"SHF_NOTE_NV_CUINFO"
        /*0018*/ 	.short	0x0002
        /*001a*/ 	.short	0x0064
        /*001c*/ 	.short	0x0082
	.zero		2


//--------------------- .nv.info                  --------------------------
	.section	.nv.info,"",@"SHT_CUDA_INFO"
	.align	4


	//----- nvinfo : EIATTR_REGCOUNT
	.align		4
        /*0000*/ 	.byte	0x04, 0x2f
        /*0002*/ 	.short	(.L_1 - .L_0)
	.align		4
.L_0:
        /*0004*/ 	.word	index@(_Z24matrixMultiplyTensorCorePK6__halfS1_PS_iii)
        /*0008*/ 	.word	0x00000028


	//----- nvinfo : EIATTR_FRAME_SIZE
	.align		4
.L_1:
        /*000c*/ 	.byte	0x04, 0x11
        /*000e*/ 	.short	(.L_3 - .L_2)
	.align		4
.L_2:
        /*0010*/ 	.word	index@(_Z24matrixMultiplyTensorCorePK6__halfS1_PS_iii)
        /*0014*/ 	.word	0x00000000


	//----- nvinfo : EIATTR_MIN_STACK_SIZE
	.align		4
.L_3:
        /*0018*/ 	.byte	0x04, 0x12
        /*001a*/ 	.short	(.L_5 - .L_4)
	.align		4
.L_4:
        /*001c*/ 	.word	index@(_Z24matrixMultiplyTensorCorePK6__halfS1_PS_iii)
        /*0020*/ 	.word	0x00000000
.L_5:


//--------------------- .nv.compat                --------------------------
	.section	.nv.compat,"",@"SHT_CUDA_COMPAT_INFO"
	.align	4
        /*0000*/ 	.byte	0x02, 0x09, 0x00, 0x00, 0x02, 0x02, 0x01, 0x00, 0x02, 0x05, 0x05, 0x00, 0x03, 0x07, 0x01, 0x01
        /*0010*/ 	.byte	0x02, 0x03, 0x00, 0x00, 0x02, 0x06, 0x01, 0x00, 0x04, 0x0b, 0x08, 0x00, 0x09, 0x00, 0x00, 0x00
        /*0020*/ 	.byte	0x00, 0x00, 0x00, 0x00


//--------------------- .nv.info._Z24matrixMultiplyTensorCorePK6__halfS1_PS_iii --------------------------
	.section	.nv.info._Z24matrixMultiplyTensorCorePK6__halfS1_PS_iii,"",@"SHT_CUDA_INFO"
	.sectionflags	@""
	.align	4


	//----- nvinfo : EIATTR_CUDA_API_VERSION
	.align		4
        /*0000*/ 	.byte	0x04, 0x37
        /*0002*/ 	.short	(.L_7 - .L_6)
.L_6:
        /*0004*/ 	.word	0x00000082


	//----- nvinfo : EIATTR_KPARAM_INFO
	.align		4
.L_7:
        /*0008*/ 	.byte	0x04, 0x17
        /*000a*/ 	.short	(.L_9 - .L_8)
.L_8:
        /*000c*/ 	.word	0x00000000
        /*0010*/ 	.short	0x0005
        /*0012*/ 	.short	0x0020
        /*0014*/ 	.byte	0x00, 0xf0, 0x11, 0x00


	//----- nvinfo : EIATTR_KPARAM_INFO
	.align		4
.L_9:
        /*0018*/ 	.byte	0x04, 0x17
        /*001a*/ 	.short	(.L_11 - .L_10)
.L_10:
        /*001c*/ 	.word	0x00000000
        /*0020*/ 	.short	0x0004
        /*0022*/ 	.short	0x001c
        /*0024*/ 	.byte	0x00, 0xf0, 0x11, 0x00


	//----- nvinfo : EIATTR_KPARAM_INFO
	.align		4
.L_11:
        /*0028*/ 	.byte	0x04, 0x17
        /*002a*/ 	.short	(.L_13 - .L_12)
.L_12:
        /*002c*/ 	.word	0x00000000
        /*0030*/ 	.short	0x0003
        /*0032*/ 	.short	0x0018
        /*0034*/ 	.byte	0x00, 0xf0, 0x11, 0x00


	//----- nvinfo : EIATTR_KPARAM_INFO
	.align		4
.L_13:
        /*0038*/ 	.byte	0x04, 0x17
        /*003a*/ 	.short	(.L_15 - .L_14)
.L_14:
        /*003c*/ 	.word	0x00000000
        /*0040*/ 	.short	0x0002
        /*0042*/ 	.short	0x0010
        /*0044*/ 	.byte	0x00, 0xf5, 0x21, 0x00


	//----- nvinfo : EIATTR_KPARAM_INFO
	.align		4
.L_15:
        /*0048*/ 	.byte	0x04, 0x17
        /*004a*/ 	.short	(.L_17 - .L_16)
.L_16:
        /*004c*/ 	.word	0x00000000
        /*0050*/ 	.short	0x0001
        /*0052*/ 	.short	0x0008
        /*0054*/ 	.byte	0x00, 0xf5, 0x21, 0x00


	//----- nvinfo : EIATTR_KPARAM_INFO
	.align		4
.L_17:
        /*0058*/ 	.byte	0x04, 0x17
        /*005a*/ 	.short	(.L_19 - .L_18)
.L_18:
        /*005c*/ 	.word	0x00000000
        /*0060*/ 	.short	0x0000
        /*0062*/ 	.short	0x0000
        /*0064*/ 	.byte	0x00, 0xf5, 0x21, 0x00


	//----- nvinfo : EIATTR_SPARSE_MMA_MASK
	.align		4
.L_19:
        /*0068*/ 	.byte	0x03, 0x50
        /*006a*/ 	.short	0x0000


	//----- nvinfo : EIATTR_WMMA_USED
	.align		4
        /*006c*/ 	.byte	0x01, 0x2b
	.zero		2


	//----- nvinfo : EIATTR_MAXREG_COUNT
	.align		4
        /*0070*/ 	.byte	0x03, 0x1b
        /*0072*/ 	.short	0x00ff


	//----- nvinfo : EIATTR_MERCURY_ISA_VERSION
	.align		4
        /*0074*/ 	.byte	0x03, 0x5f
        /*0076*/ 	.short	0x0101


	//----- nvinfo : EIATTR_VRC_CTA_INIT_COUNT
	.align		4
        /*0078*/ 	.byte	0x02, 0x4a
	.zero		1
	.zero		1


	//----- nvinfo : EIATTR_EXIT_INSTR_OFFSETS
	.align		4
        /*007c*/ 	.byte	0x04, 0x1c
        /*007e*/ 	.short	(.L_21 - .L_20)


	//   ....[0]....
.L_20:
        /*0080*/ 	.word	0x000010c0


	//   ....[1]....
        /*0084*/ 	.word	0x00001210


	//----- nvinfo : EIATTR_CRS_STACK_SIZE
	.align		4
.L_21:
        /*0088*/ 	.byte	0x04, 0x1e
        /*008a*/ 	.short	(.L_23 - .L_22)
.L_22:
        /*008c*/ 	.word	0x00000000


	//----- nvinfo : EIATTR_CBANK_PARAM_SIZE
	.align		4
.L_23:
        /*0090*/ 	.byte	0x03, 0x19
        /*0092*/ 	.short	0x0024


	//----- nvinfo : EIATTR_PARAM_CBANK
	.align		4
        /*0094*/ 	.byte	0x04, 0x0a
        /*0096*/ 	.short	(.L_25 - .L_24)
	.align		4
.L_24:
        /*0098*/ 	.word	index@(.nv.constant0._Z24matrixMultiplyTensorCorePK6__halfS1_PS_iii)
        /*009c*/ 	.short	0x0380
        /*009e*/ 	.short	0x0024


	//----- nvinfo : EIATTR_SW_WAR
	.align		4
.L_25:
        /*00a0*/ 	.byte	0x04, 0x36
        /*00a2*/ 	.short	(.L_27 - .L_26)
.L_26:
        /*00a4*/ 	.word	0x00000008
.L_27:


//--------------------- .nv.callgraph             --------------------------
	.section	.nv.callgraph,"",@"SHT_CUDA_CALLGRAPH"
	.align	4
	.sectionentsize	8
	.align		4
        /*0000*/ 	.word	0x00000000
	.align		4
        /*0004*/ 	.word	0xffffffff
	.align		4
        /*0008*/ 	.word	0x00000000
	.align		4
        /*000c*/ 	.word	0xfffffffe
	.align		4
        /*0010*/ 	.word	0x00000000
	.align		4
        /*0014*/ 	.word	0xfffffffd
	.align		4
        /*0018*/ 	.word	0x00000000
	.align		4
        /*001c*/ 	.word	0xfffffffc


//--------------------- .text._Z24matrixMultiplyTensorCorePK6__halfS1_PS_iii --------------------------
	.section	.text._Z24matrixMultiplyTensorCorePK6__halfS1_PS_iii,"ax",@progbits
	.align	128
        .global         _Z24matrixMultiplyTensorCorePK6__halfS1_PS_iii
        .type           _Z24matrixMultiplyTensorCorePK6__halfS1_PS_iii,@function
        .size           _Z24matrixMultiplyTensorCorePK6__halfS1_PS_iii,(.L_x_6 - _Z24matrixMultiplyTensorCorePK6__halfS1_PS_iii)
        .other          _Z24matrixMultiplyTensorCorePK6__halfS1_PS_iii,@"STO_CUDA_ENTRY STV_DEFAULT"
_Z24matrixMultiplyTensorCorePK6__halfS1_PS_iii:
.text._Z24matrixMultiplyTensorCorePK6__halfS1_PS_iii:
[----:B------:R-:W-:Y:S01]  /*0000*/  LDC R1, c[0x0][0x37c] ;  /* 0x0000df00ff017b82 */ /* 0x000fe20000000800 */
[----:B------:R-:W0:Y:S07]  /*0010*/  S2R R3, SR_TID.Y ;  /* 0x0000000000037919 */ /* 0x000e2e0000002200 */
[----:B------:R-:W0:Y:S01]  /*0020*/  LDC R16, c[0x0][0x364] ;  /* 0x0000d900ff107b82 */ /* 0x000e220000000800 */
[----:B------:R-:W1:Y:S01]  /*0030*/  LDCU UR6, c[0x0][0x3a0] ;  /* 0x00007400ff0677ac */ /* 0x000e620008000800 */
[----:B------:R-:W-:Y:S01]  /*0040*/  CS2R R22, SRZ ;  /* 0x0000000000167805 */ /* 0x000fe2000001ff00 */
[----:B------:R-:W2:Y:S01]  /*0050*/  S2R R5, SR_TID.X ;  /* 0x0000000000057919 */ /* 0x000ea20000002100 */
[----:B------:R-:W-:Y:S01]  /*0060*/  CS2R R24, SRZ ;  /* 0x0000000000187805 */ /* 0x000fe2000001ff00 */
[----:B------:R-:W3:Y:S03]  /*0070*/  LDCU.64 UR8, c[0x0][0x358] ;  /* 0x00006b00ff0877ac */ /* 0x000ee60008000a00 */
[----:B------:R-:W0:Y:S08]  /*0080*/  S2UR UR4, SR_CTAID.Y ;  /* 0x00000000000479c3 */ /* 0x000e300000002600 */
[----:B------:R-:W2:Y:S01]  /*0090*/  S2UR UR5, SR_CTAID.X ;  /* 0x00000000000579c3 */ /* 0x000ea20000002500 */
[----:B-1----:R-:W-:-:S07]  /*00a0*/  UISETP.GE.AND UP0, UPT, UR6, 0x1, UPT ;  /* 0x000000010600788c */ /* 0x002fce000bf06270 */
[----:B------:R-:W2:Y:S01]  /*00b0*/  LDC R14, c[0x0][0x360] ;  /* 0x0000d800ff0e7b82 */ /* 0x000ea20000000800 */
[----:B0-----:R-:W-:-:S04]  /*00c0*/  IMAD R16, R16, UR4, R3 ;  /* 0x0000000410107c24 */ /* 0x001fc8000f8e0203 */
[----:B------:R-:W-:Y:S02]  /*00d0*/  IMAD.SHL.U32 R16, R16, 0x10, RZ ;  /* 0x0000001010107824 */ /* 0x000fe400078e00ff */
[----:B--2---:R-:W-:-:S04]  /*00e0*/  IMAD R14, R14, UR5, R5 ;  /* 0x000000050e0e7c24 */ /* 0x004fc8000f8e0205 */
[----:B------:R-:W-:Y:S01]  /*00f0*/  IMAD.SHL.U32 R14, R14, 0x10, RZ ;  /* 0x000000100e0e7824 */ /* 0x000fe200078e00ff */
[----:B---3--:R-:W-:Y:S06]  /*0100*/  BRA.U !UP0, `(.L_x_0) ;  /* 0x0000000d08e07547 */ /* 0x008fec000b800000 */
[----:B------:R-:W-:Y:S01]  /*0110*/  UISETP.GE.U32.AND UP0, UPT, UR6, 0x31, UPT ;  /* 0x000000310600788c */ /* 0x000fe2000bf06070 */
[----:B------:R-:W-:Y:S01]  /*0120*/  IMAD.MOV.U32 R7, RZ, RZ, RZ ;  /* 0x000000ffff077224 */ /* 0x000fe200078e00ff */
[----:B------:R-:W-:Y:S01]  /*0130*/  UIADD3 UR4, UPT, UPT, UR6, -0x1, URZ ;  /* 0xffffffff06047890 */ /* 0x000fe2000fffe0ff */
[----:B------:R-:W-:Y:S01]  /*0140*/  IMAD.MOV.U32 R22, RZ, RZ, RZ ;  /* 0x000000ffff167224 */ /* 0x000fe200078e00ff */
[----:B------:R-:W-:Y:S02]  /*0150*/  CS2R R24, SRZ ;  /* 0x0000000000187805 */ /* 0x000fe4000001ff00 */
[----:B------:R-:W-:-:S03]  /*0160*/  ULEA.HI UR4, UR4, 0x1, URZ, 0x1c ;  /* 0x0000000104047891 */ /* 0x000fc6000f8fe0ff */
[----:B------:R-:W-:Y:S09]  /*0170*/  BRA.U !UP0, `(.L_x_1) ;  /* 0x0000000908d47547 */ /* 0x000ff2000b800000 */
[----:B------:R-:W0:Y:S01]  /*0180*/  LDC.64 R4, c[0x0][0x380] ;  /* 0x0000e000ff047b82 */ /* 0x000e220000000a00 */
[----:B------:R-:W1:Y:S01]  /*0190*/  LDCU.64 UR10, c[0x0][0x398] ;  /* 0x00007300ff0a77ac */ /* 0x000e620008000a00 */
[----:B------:R-:W-:Y:S01]  /*01a0*/  IMAD R3, R16, UR6, RZ ;  /* 0x0000000610037c24 */ /* 0x000fe2000f8e02ff */
[----:B------:R-:W-:Y:S01]  /*01b0*/  SHF.R.S32.HI R6, RZ, 0x1f, R14 ;  /* 0x0000001fff067819 */ /* 0x000fe2000001140e */
[----:B------:R-:W-:Y:S01]  /*01c0*/  IMAD.MOV.U32 R15, RZ, RZ, RZ ;  /* 0x000000ffff0f7224 */ /* 0x000fe200078e00ff */
[----:B------:R-:W-:Y:S01]  /*01d0*/  ULOP3.LUT UR4, UR4, 0x1ffffffc, URZ, 0xc0, !UPT ;  /* 0x1ffffffc04047892 */ /* 0x000fe2000f8ec0ff */
[----:B------:R-:W-:Y:S01]  /*01e0*/  IMAD.MOV.U32 R7, RZ, RZ, RZ ;  /* 0x000000ffff077224 */ /* 0x000fe200078e00ff */
[----:B------:R-:W-:Y:S01]  /*01f0*/  CS2R R24, SRZ ;  /* 0x0000000000187805 */ /* 0x000fe2000001ff00 */
[----:B------:R-:W-:Y:S01]  /*0200*/  IMAD.MOV.U32 R22, RZ, RZ, RZ ;  /* 0x000000ffff167224 */ /* 0x000fe200078e00ff */
[----:B------:R-:W-:-:S06]  /*0210*/  UIADD3 UR4, UPT, UPT, -UR4, URZ, URZ ;  /* 0x000000ff04047290 */ /* 0x000fcc000fffe1ff */
[----:B------:R-:W-:Y:S01]  /*0220*/  IMAD.U32 R2, RZ, RZ, UR4 ;  /* 0x00000004ff027e24 */ /* 0x000fe2000f8e00ff */
[----:B-1----:R-:W-:Y:S02]  /*0230*/  UIMAD UR6, UR11, 0x30, URZ ;  /* 0x000000300b0678a4 */ /* 0x002fe4000f8e02ff */
[----:B------:R-:W-:Y:S02]  /*0240*/  USHF.L.U32 UR7, UR11, 0x5, URZ ;  /* 0x000000050b077899 */ /* 0x000fe400080006ff */
[----:B------:R-:W-:Y:S01]  /*0250*/  USHF.L.U32 UR5, UR11, 0x4, URZ ;  /* 0x000000040b057899 */ /* 0x000fe200080006ff */
[----:B0-----:R-:W-:-:S04]  /*0260*/  IMAD.WIDE.U32 R4, R3, 0x2, R4 ;  /* 0x0000000203047825 */ /* 0x001fc800078e0004 */
[----:B------:R-:W-:Y:S01]  /*0270*/  IMAD.U32 R17, RZ, RZ, UR6 ;  /* 0x00000006ff117e24 */ /* 0x000fe2000f8e00ff */
[----:B------:R-:W-:Y:S01]  /*0280*/  IADD3 R12, P0, PT, R4, 0x60, RZ ;  /* 0x00000060040c7810 */ /* 0x000fe20007f1e0ff */
[----:B------:R-:W-:-:S04]  /*0290*/  IMAD.U32 R13, RZ, RZ, UR5 ;  /* 0x00000005ff0d7e24 */ /* 0x000fc8000f8e00ff */
[----:B------:R-:W-:Y:S01]  /*02a0*/  IMAD.X R4, RZ, RZ, R5, P0 ;  /* 0x000000ffff047224 */ /* 0x000fe200000e0605 */
[----:B------:R-:W-:Y:S01]  /*02b0*/  ISETP.GE.AND P0, PT, R16, UR10, PT ;  /* 0x0000000a10007c0c */ /* 0x000fe2000bf06270 */
[----:B------:R-:W-:-:S12]  /*02c0*/  IMAD.U32 R5, RZ, RZ, UR7 ;  /* 0x00000007ff057e24 */ /* 0x000fd8000f8e00ff */
.L_x_2:
[----:B------:R-:W0:Y:S01]  /*02d0*/  @!P0 S2R R30, SR_LANEID ;  /* 0x00000000001e8919 */ /* 0x000e220000000000 */
[----:B------:R-:W1:Y:S01]  /*02e0*/  LDC R0, c[0x0][0x39c] ;  /* 0x0000e700ff007b82 */ /* 0x000e620000000800 */
[----:B------:R-:W-:-:S07]  /*02f0*/  @!P0 IMAD.MOV.U32 R31, RZ, RZ, RZ ;  /* 0x000000ffff1f8224 */ /* 0x000fce00078e00ff */
[----:B------:R-:W2:Y:S08]  /*0300*/  @!P0 LDC R33, c[0x0][0x3a0] ;  /* 0x0000e800ff218b82 */ /* 0x000eb00000000800 */
[----:B------:R-:W3:Y:S01]  /*0310*/  @!P0 LDC.64 R28, c[0x0][0x380] ;  /* 0x0000e000ff1c8b82 */ /* 0x000ee20000000a00 */
[----:B-1----:R-:W-:Y:S02]  /*0320*/  ISETP.GE.AND P1, PT, R14, R0, PT ;  /* 0x000000000e00720c */ /* 0x002fe40003f26270 */
[----:B0-----:R-:W-:-:S02]  /*0330*/  @!P0 SHF.R.U32.HI R27, RZ, 0x2, R30 ;  /* 0x00000002ff1b8819 */ /* 0x001fc4000001161e */
[----:B------:R-:W-:Y:S02]  /*0340*/  @!P0 LOP3.LUT R30, R30, 0x3, RZ, 0xc0, !PT ;  /* 0x000000031e1e8812 */ /* 0x000fe400078ec0ff */
[----:B--2---:R-:W-:-:S07]  /*0350*/  @!P0 SHF.R.U32.HI R26, RZ, 0x1, R33 ;  /* 0x00000001ff1a8819 */ /* 0x004fce0000011621 */
[----:B------:R-:W0:Y:S01]  /*0360*/  @!P1 S2R R32, SR_LANEID ;  /* 0x0000000000209919 */ /* 0x000e220000000000 */
[----:B------:R-:W-:Y:S01]  /*0370*/  @!P1 SHF.R.U32.HI R37, RZ, 0x1, R0 ;  /* 0x00000001ff259819 */ /* 0x000fe20000011600 */
[----:B------:R-:W-:Y:S02]  /*0380*/  @!P0 IMAD.WIDE.U32 R30, R27, R26, R30 ;  /* 0x0000001a1b1e8225 */ /* 0x000fe400078e001e */
[----:B------:R-:W1:Y:S02]  /*0390*/  @!P1 LDC.64 R26, c[0x0][0x388] ;  /* 0x0000e200ff1a9b82 */ /* 0x000e640000000a00 */
[----:B---3--:R-:W-:-:S03]  /*03a0*/  @!P0 IMAD.WIDE.U32 R28, R3, 0x2, R28 ;  /* 0x00000002031c8825 */ /* 0x008fc600078e001c */
[----:B------:R-:W-:-:S04]  /*03b0*/  @!P0 LEA R28, P2, R30, R28, 0x2 ;  /* 0x0000001c1e1c8211 */ /* 0x000fc800078410ff */
[----:B------:R-:W-:Y:S02]  /*03c0*/  @!P0 LEA.HI.X R29, R30, R29, R31, 0x2, P2 ;  /* 0x0000001d1e1d8211 */ /* 0x000fe400010f141f */
[----:B------:R-:W-:-:S03]  /*03d0*/  @!P1 IADD3 R31, P2, PT, R14, R15, RZ ;  /* 0x0000000f0e1f9210 */ /* 0x000fc60007f5e0ff */
[----:B------:R-:W2:Y:S04]  /*03e0*/  @!P0 LDG.E R8, desc[UR8][R28.64] ;  /* 0x000000081c088981 */ /* 0x000ea8000c1e1900 */
[----:B------:R3:W2:Y:S01]  /*03f0*/  @!P0 LDG.E R10, desc[UR8][R28.64+0x10] ;  /* 0x000010081c0a8981 */ /* 0x0006a2000c1e1900 */
[----:B-1----:R-:W-:Y:S02]  /*0400*/  @!P1 LEA R35, P3, R31, R26, 0x1 ;  /* 0x0000001a1f239211 */ /* 0x002fe400078608ff */
[----:B------:R-:W-:Y:S02]  /*0410*/  @!P1 LEA.HI.X.SX32 R26, R15, R6, 0x1, P2 ;  /* 0x000000060f1a9211 */ /* 0x000fe400010f0eff */
[----:B0-----:R-:W-:Y:S02]  /*0420*/  @!P1 SHF.R.U32.HI R30, RZ, 0x2, R32 ;  /* 0x00000002ff1e9819 */ /* 0x001fe40000011620 */
[----:B------:R-:W-:Y:S01]  /*0430*/  @!P1 LEA.HI.X R31, R31, R27, R26, 0x1, P3 ;  /* 0x0000001b1f1f9211 */ /* 0x000fe200018f0c1a */
[----:B------:R-:W-:Y:S01]  /*0440*/  @!P1 IMAD.MOV.U32 R27, RZ, RZ, RZ ;  /* 0x000000ffff1b9224 */ /* 0x000fe200078e00ff */
[----:B------:R-:W-:-:S05]  /*0450*/  @!P1 LOP3.LUT R26, R32, 0x3, RZ, 0xc0, !PT ;  /* 0x00000003201a9812 */ /* 0x000fca00078ec0ff */
[----:B------:R-:W-:-:S03]  /*0460*/  @!P1 IMAD.WIDE.U32 R26, R30, R37, R26 ;  /* 0x000000251e1a9225 */ /* 0x000fc600078e001a */
[----:B------:R-:W-:Y:S01]  /*0470*/  @!P1 LEA R32, P2, R26, R35, 0x2 ;  /* 0x000000231a209211 */ /* 0x000fe200078410ff */
[----:B------:R-:W-:-:S03]  /*0480*/  @!P0 IMAD.WIDE.U32 R34, R33, 0x10, R28 ;  /* 0x0000001021228825 */ /* 0x000fc600078e001c */
[----:B------:R-:W-:Y:S02]  /*0490*/  @!P1 LEA.HI.X R33, R26, R31, R27, 0x2, P2 ;  /* 0x0000001f1a219211 */ /* 0x000fe400010f141b */
[----:B------:R-:W2:Y:S01]  /*04a0*/  @!P0 LDG.E R9, desc[UR8][R34.64] ;  /* 0x0000000822098981 */ /* 0x000ea2000c1e1900 */
[----:B------:R-:W0:Y:S01]  /*04b0*/  @!P0 LDC R31, c[0x0][0x3a0] ;  /* 0x0000e800ff1f8b82 */ /* 0x000e220000000800 */
[----:B------:R-:W-:Y:S02]  /*04c0*/  @!P1 IMAD.WIDE.U32 R36, R0, 0x10, R32 ;  /* 0x0000001000249825 */ /* 0x000fe400078e0020 */
[----:B------:R0:W2:Y:S04]  /*04d0*/  @!P0 LDG.E R11, desc[UR8][R34.64+0x10] ;  /* 0x00001008220b8981 */ /* 0x0000a8000c1e1900 */
[----:B------:R-:W2:Y:S01]  /*04e0*/  @!P1 LDG.E R18, desc[UR8][R32.64] ;  /* 0x0000000820129981 */ /* 0x000ea2000c1e1900 */
[----:B------:R-:W1:Y:S03]  /*04f0*/  @!P1 LDC.64 R26, c[0x0][0x388] ;  /* 0x0000e200ff1a9b82 */ /* 0x000e660000000a00 */
[----:B------:R4:W2:Y:S04]  /*0500*/  @!P1 LDG.E R19, desc[UR8][R32.64+0x10] ;  /* 0x0000100820139981 */ /* 0x0008a8000c1e1900 */
[----:B------:R-:W5:Y:S04]  /*0510*/  @!P1 LDG.E R20, desc[UR8][R36.64] ;  /* 0x0000000824149981 */ /* 0x000f68000c1e1900 */
[----:B------:R1:W5:Y:S01]  /*0520*/  @!P1 LDG.E R21, desc[UR8][R36.64+0x10] ;  /* 0x0000100824159981 */ /* 0x000362000c1e1900 */
[----:B---3--:R-:W3:Y:S01]  /*0530*/  @!P0 S2R R28, SR_LANEID ;  /* 0x00000000001c8919 */ /* 0x008ee20000000000 */
[----:B------:R-:W1:Y:S01]  /*0540*/  @!P1 S2R R30, SR_LANEID ;  /* 0x00000000001e9919 */ /* 0x000e620000000000 */
[----:B0-----:R-:W-:Y:S01]  /*0550*/  @!P0 SHF.R.U32.HI R34, RZ, 0x1, R31 ;  /* 0x00000001ff228819 */ /* 0x001fe2000001161f */
[----:B------:R-:W-:Y:S01]  /*0560*/  @!P0 IMAD.MOV.U32 R29, RZ, RZ, RZ ;  /* 0x000000ffff1d8224 */ /* 0x000fe200078e00ff */
[----:B----4-:R-:W-:-:S02]  /*0570*/  @!P1 IADD3 R33, P2, PT, R14, R13, RZ ;  /* 0x0000000d0e219210 */ /* 0x010fc40007f5e0ff */
[----:B---3--:R-:W-:Y:S02]  /*0580*/  @!P0 SHF.R.U32.HI R35, RZ, 0x2, R28 ;  /* 0x00000002ff238819 */ /* 0x008fe4000001161c */
[----:B------:R-:W-:-:S05]  /*0590*/  @!P0 LOP3.LUT R28, R28, 0x3, RZ, 0xc0, !PT ;  /* 0x000000031c1c8812 */ /* 0x000fca00078ec0ff */
[----:B------:R-:W-:Y:S01]  /*05a0*/  @!P0 IMAD.WIDE.U32 R28, R35, R34, R28 ;  /* 0x00000022231c8225 */ /* 0x000fe200078e001c */
[----:B-1----:R-:W-:Y:S02]  /*05b0*/  @!P1 LEA R35, P3, R33, R26, 0x1 ;  /* 0x0000001a21239211 */ /* 0x002fe400078608ff */
[----:B------:R-:W-:-:S04]  /*05c0*/  @!P1 LEA.HI.X.SX32 R26, R13, R6, 0x1, P2 ;  /* 0x000000060d1a9211 */ /* 0x000fc800010f0eff */
[----:B------:R-:W-:Y:S02]  /*05d0*/  @!P1 LEA.HI.X R33, R33, R27, R26, 0x1, P3 ;  /* 0x0000001b21219211 */ /* 0x000fe400018f0c1a */
[C---:B------:R-:W-:Y:S02]  /*05e0*/  @!P0 LEA R26, P2, R28.reuse, R12, 0x2 ;  /* 0x0000000c1c1a8211 */ /* 0x040fe400078410ff */
[----:B------:R-:W-:Y:S02]  /*05f0*/  @!P1 SHF.R.U32.HI R37, RZ, 0x2, R30 ;  /* 0x00000002ff259819 */ /* 0x000fe4000001161e */
[----:B------:R-:W-:Y:S02]  /*0600*/  @!P0 LEA.HI.X R27, R28, R4, R29, 0x2, P2 ;  /* 0x000000041c1b8211 */ /* 0x000fe400010f141d */
[----:B------:R-:W-:Y:S01]  /*0610*/  @!P1 LOP3.LUT R28, R30, 0x3, RZ, 0xc0, !PT ;  /* 0x000000031e1c9812 */ /* 0x000fe200078ec0ff */
[----:B------:R-:W-:Y:S01]  /*0620*/  @!P1 IMAD.MOV.U32 R29, RZ, RZ, RZ ;  /* 0x000000ffff1d9224 */ /* 0x000fe200078e00ff */
[----:B------:R-:W-:-:S05]  /*0630*/  @!P1 SHF.R.U32.HI R30, RZ, 0x1, R0 ;  /* 0x00000001ff1e9819 */ /* 0x000fca0000011600 */
[----:B------:R-:W-:-:S03]  /*0640*/  @!P1 IMAD.WIDE.U32 R28, R37, R30, R28 ;  /* 0x0000001e251c9225 */ /* 0x000fc600078e001c */
[----:B------:R-:W-:-:S04]  /*0650*/  @!P1 LEA R32, P2, R28, R35, 0x2 ;  /* 0x000000231c209211 */ /* 0x000fc800078410ff */
[----:B------:R-:W-:Y:S01]  /*0660*/  @!P1 LEA.HI.X R33, R28, R33, R29, 0x2, P2 ;  /* 0x000000211c219211 */ /* 0x000fe200010f141d */
[----:B------:R-:W-:Y:S01]  /*0670*/  @!P0 IMAD.WIDE.U32 R28, R31, 0x10, R26 ;  /* 0x000000101f1c8825 */ /* 0x000fe200078e001a */
[----:B------:R-:W-:Y:S05]  /*0680*/  @!P0 WARPSYNC.ALL ;  /* 0x0000000000008948 */ /* 0x000fea0003800000 */
[----:B------:R-:W-:-:S03]  /*0690*/  @!P1 IMAD.WIDE.U32 R36, R0, 0x10, R32 ;  /* 0x0000001000249825 */ /* 0x000fc600078e0020 */
[----:B------:R-:W-:Y:S05]  /*06a0*/  @!P1 WARPSYNC.ALL ;  /* 0x0000000000009948 */ /* 0x000fea0003800000 */
[----:B------:R-:W0:Y:S01]  /*06b0*/  @!P0 S2R R34, SR_LANEID ;  /* 0x0000000000228919 */ /* 0x000e220000000000 */
[----:B------:R-:W1:Y:S01]  /*06c0*/  @!P0 LDC R31, c[0x0][0x3a0] ;  /* 0x0000e800ff1f8b82 */ /* 0x000e620000000800 */
[C---:B--2---:R-:W-:Y:S01]  /*06d0*/  HMMA.16816.F16 R24, R8.reuse, R18, R24 ;  /* 0x000000120818723c */ /* 0x044fe20000000818 */
[----:B------:R-:W2:Y:S04]  /*06e0*/  @!P1 LDG.E R18, desc[UR8][R32.64] ;  /* 0x0000000820129981 */ /* 0x000ea8000c1e1900 */
[----:B------:R-:W2:Y:S03]  /*06f0*/  @!P1 LDG.E R19, desc[UR8][R32.64+0x10] ;  /* 0x0000100820139981 */ /* 0x000ea6000c1e1900 */
[----:B-----5:R-:W-:Y:S01]  /*0700*/  HMMA.16816.F16 R22, R8, R20, R22 ;  /* 0x000000140816723c */ /* 0x020fe20000000816 */
[----:B------:R-:W2:Y:S04]  /*0710*/  @!P0 LDG.E R8, desc[UR8][R26.64+-0x40] ;  /* 0xffffc0081a088981 */ /* 0x000ea8000c1e1900 */
[----:B------:R3:W2:Y:S04]  /*0720*/  @!P0 LDG.E R10, desc[UR8][R26.64+-0x30] ;  /* 0xffffd0081a0a8981 */ /* 0x0006a8000c1e1900 */
[----:B------:R-:W2:Y:S04]  /*0730*/  @!P0 LDG.E R9, desc[UR8][R28.64+-0x40] ;  /* 0xffffc0081c098981 */ /* 0x000ea8000c1e1900 */
[----:B------:R0:W2:Y:S01]  /*0740*/  @!P0 LDG.E R11, desc[UR8][R28.64+-0x30] ;  /* 0xffffd0081c0b8981 */ /* 0x0000a2000c1e1900 */
[----:B---3--:R-:W3:Y:S03]  /*0750*/  @!P1 LDC.64 R26, c[0x0][0x388] ;  /* 0x0000e200ff1a9b82 */ /* 0x008ee60000000a00 */
[----:B------:R-:W4:Y:S04]  /*0760*/  @!P1 LDG.E R20, desc[UR8][R36.64] ;  /* 0x0000000824149981 */ /* 0x000f28000c1e1900 */
[----:B------:R3:W4:Y:S01]  /*0770*/  @!P1 LDG.E R21, desc[UR8][R36.64+0x10] ;  /* 0x0000100824159981 */ /* 0x000722000c1e1900 */
[----:B------:R-:W5:Y:S01]  /*0780*/  @!P1 S2R R30, SR_LANEID ;  /* 0x00000000001e9919 */ /* 0x000f620000000000 */
[----:B0-----:R-:W-:Y:S01]  /*0790*/  @!P0 SHF.R.U32.HI R29, RZ, 0x2, R34 ;  /* 0x00000002ff1d8819 */ /* 0x001fe20000011622 */
[----:B------:R-:W-:Y:S01]  /*07a0*/  @!P0 IMAD.MOV.U32 R35, RZ, RZ, RZ ;  /* 0x000000ffff238224 */ /* 0x000fe200078e00ff */
[----:B------:R-:W-:-:S02]  /*07b0*/  @!P0 LOP3.LUT R34, R34, 0x3, RZ, 0xc0, !PT ;  /* 0x0000000322228812 */ /* 0x000fc400078ec0ff */
[----:B-1----:R-:W-:Y:S02]  /*07c0*/  @!P0 SHF.R.U32.HI R32, RZ, 0x1, R31 ;  /* 0x00000001ff208819 */ /* 0x002fe4000001161f */
[----:B------:R-:W-:-:S03]  /*07d0*/  @!P1 IADD3 R33, P2, PT, R14, R5, RZ ;  /* 0x000000050e219210 */ /* 0x000fc60007f5e0ff */
[----:B------:R-:W-:Y:S01]  /*07e0*/  @!P0 IMAD.WIDE.U32 R34, R29, R32, R34 ;  /* 0x000000201d228225 */ /* 0x000fe200078e0022 */
[----:B---3--:R-:W-:Y:S02]  /*07f0*/  @!P1 LEA R37, P3, R33, R26, 0x1 ;  /* 0x0000001a21259211 */ /* 0x008fe400078608ff */
[----:B------:R-:W-:Y:S02]  /*0800*/  @!P1 LEA.HI.X.SX32 R26, R5, R6, 0x1, P2 ;  /* 0x00000006051a9211 */ /* 0x000fe400010f0eff */
[C---:B------:R-:W-:Y:S02]  /*0810*/  @!P0 LEA R28, P2, R34.reuse, R12, 0x2 ;  /* 0x0000000c221c8211 */ /* 0x040fe400078410ff */
[----:B------:R-:W-:Y:S02]  /*0820*/  @!P1 LEA.HI.X R33, R33, R27, R26, 0x1, P3 ;  /* 0x0000001b21219211 */ /* 0x000fe400018f0c1a */
[----:B------:R-:W-:Y:S01]  /*0830*/  @!P0 LEA.HI.X R29, R34, R4, R35, 0x2, P2 ;  /* 0x00000004221d8211 */ /* 0x000fe200010f1423 */
[----:B------:R-:W-:Y:S01]  /*0840*/  @!P1 IMAD.MOV.U32 R27, RZ, RZ, RZ ;  /* 0x000000ffff1b9224 */ /* 0x000fe200078e00ff */
[----:B-----5:R-:W-:-:S02]  /*0850*/  @!P1 SHF.R.U32.HI R35, RZ, 0x2, R30 ;  /* 0x00000002ff239819 */ /* 0x020fc4000001161e */
[----:B------:R-:W-:Y:S02]  /*0860*/  @!P1 LOP3.LUT R26, R30, 0x3, RZ, 0xc0, !PT ;  /* 0x000000031e1a9812 */ /* 0x000fe400078ec0ff */
        /* <DEDUP_REMOVED lines=8> */
[----:B------:R-:W0:Y:S01]  /*08f0*/  @!P0 LDC R31, c[0x0][0x3a0] ;  /* 0x0000e800ff1f8b82 */ /* 0x000e220000000800 */
[----:B------:R-:W1:Y:S07]  /*0900*/  @!P1 S2R R30, SR_LANEID ;  /* 0x00000000001e9919 */ /* 0x000e6e0000000000 */
[----:B------:R-:W3:Y:S01]  /*0910*/  @!P1 LDC.64 R26, c[0x0][0x388] ;  /* 0x0000e200ff1a9b82 */ /* 0x000ee20000000a00 */
[C---:B--2---:R-:W-:Y:S01]  /*0920*/  HMMA.16816.F16 R24, R8.reuse, R18, R24 ;  /* 0x000000120818723c */ /* 0x044fe20000000818 */
[----:B------:R-:W2:Y:S04]  /*0930*/  @!P1 LDG.E R18, desc[UR8][R32.64] ;  /* 0x0000000820129981 */ /* 0x000ea8000c1e1900 */
[----:B------:R-:W2:Y:S03]  /*0940*/  @!P1 LDG.E R19, desc[UR8][R32.64+0x10] ;  /* 0x0000100820139981 */ /* 0x000ea6000c1e1900 */
[----:B----4-:R-:W-:Y:S01]  /*0950*/  HMMA.16816.F16 R22, R8, R20, R22 ;  /* 0x000000140816723c */ /* 0x010fe20000000816 */
[----:B------:R-:W2:Y:S04]  /*0960*/  @!P0 LDG.E R8, desc[UR8][R28.64+-0x20] ;  /* 0xffffe0081c088981 */ /* 0x000ea8000c1e1900 */
[----:B------:R4:W2:Y:S04]  /*0970*/  @!P0 LDG.E R10, desc[UR8][R28.64+-0x10] ;  /* 0xfffff0081c0a8981 */ /* 0x0008a8000c1e1900 */
[----:B------:R-:W2:Y:S04]  /*0980*/  @!P0 LDG.E R9, desc[UR8][R34.64+-0x20] ;  /* 0xffffe00822098981 */ /* 0x000ea8000c1e1900 */
[----:B------:R0:W2:Y:S04]  /*0990*/  @!P0 LDG.E R11, desc[UR8][R34.64+-0x10] ;  /* 0xfffff008220b8981 */ /* 0x0000a8000c1e1900 */
[----:B------:R-:W5:Y:S04]  /*09a0*/  @!P1 LDG.E R20, desc[UR8][R36.64] ;  /* 0x0000000824149981 */ /* 0x000f68000c1e1900 */
[----:B------:R1:W5:Y:S01]  /*09b0*/  @!P1 LDG.E R21, desc[UR8][R36.64+0x10] ;  /* 0x0000100824159981 */ /* 0x000362000c1e1900 */
[----:B----4-:R-:W4:Y:S01]  /*09c0*/  @!P0 S2R R28, SR_LANEID ;  /* 0x00000000001c8919 */ /* 0x010f220000000000 */
[----:B0-----:R-:W-:Y:S01]  /*09d0*/  @!P0 SHF.R.U32.HI R34, RZ, 0x1, R31 ;  /* 0x00000001ff228819 */ /* 0x001fe2000001161f */
[----:B------:R-:W-:Y:S01]  /*09e0*/  @!P0 IMAD.MOV.U32 R29, RZ, RZ, RZ ;  /* 0x000000ffff1d8224 */ /* 0x000fe200078e00ff */
[----:B------:R-:W-:-:S02]  /*09f0*/  @!P1 IADD3 R33, P2, PT, R14, R17, RZ ;  /* 0x000000110e219210 */ /* 0x000fc40007f5e0ff */
[----:B-1----:R-:W-:Y:S02]  /*0a00*/  @!P1 SHF.R.U32.HI R37, RZ, 0x2, R30 ;  /* 0x00000002ff259819 */ /* 0x002fe4000001161e */
[----:B----4-:R-:W-:Y:S02]  /*0a10*/  @!P0 SHF.R.U32.HI R35, RZ, 0x2, R28 ;  /* 0x00000002ff238819 */ /* 0x010fe4000001161c */
[----:B------:R-:W-:-:S05]  /*0a20*/  @!P0 LOP3.LUT R28, R28, 0x3, RZ, 0xc0, !PT ;  /* 0x000000031c1c8812 */ /* 0x000fca00078ec0ff */
[----:B------:R-:W-:Y:S01]  /*0a30*/  @!P0 IMAD.WIDE.U32 R28, R35, R34, R28 ;  /* 0x00000022231c8225 */ /* 0x000fe200078e001c */
[----:B---3--:R-:W-:Y:S02]  /*0a40*/  @!P1 LEA R35, P3, R33, R26, 0x1 ;  /* 0x0000001a21239211 */ /* 0x008fe400078608ff */
[----:B------:R-:W-:-:S04]  /*0a50*/  @!P1 LEA.HI.X.SX32 R26, R17, R6, 0x1, P2 ;  /* 0x00000006111a9211 */ /* 0x000fc800010f0eff */
[----:B------:R-:W-:Y:S02]  /*0a60*/  @!P1 LEA.HI.X R33, R33, R27, R26, 0x1, P3 ;  /* 0x0000001b21219211 */ /* 0x000fe400018f0c1a */
[----:B------:R-:W-:-:S04]  /*0a70*/  @!P0 LEA R26, P2, R28, R12, 0x2 ;  /* 0x0000000c1c1a8211 */ /* 0x000fc800078410ff */
        /* <DEDUP_REMOVED lines=11> */
[C---:B--2---:R-:W-:Y:S01]  /*0b30*/  HMMA.16816.F16 R24, R8.reuse, R18, R24 ;  /* 0x000000120818723c */ /* 0x044fe20000000818 */
[----:B------:R-:W2:Y:S04]  /*0b40*/  @!P1 LDG.E R18, desc[UR8][R32.64] ;  /* 0x0000000820129981 */ /* 0x000ea8000c1e1900 */
[----:B------:R-:W2:Y:S03]  /*0b50*/  @!P1 LDG.E R19, desc[UR8][R32.64+0x10] ;  /* 0x0000100820139981 */ /* 0x000ea6000c1e1900 */
[----:B-----5:R-:W-:Y:S01]  /*0b60*/  HMMA.16816.F16 R22, R8, R20, R22 ;  /* 0x000000140816723c */ /* 0x020fe20000000816 */
[----:B------:R-:W2:Y:S04]  /*0b70*/  @!P0 LDG.E R8, desc[UR8][R26.64] ;  /* 0x000000081a088981 */ /* 0x000ea8000c1e1900 */
[----:B------:R-:W2:Y:S04]  /*0b80*/  @!P0 LDG.E R10, desc[UR8][R26.64+0x10] ;  /* 0x000010081a0a8981 */ /* 0x000ea8000c1e1900 */
[----:B------:R-:W2:Y:S04]  /*0b90*/  @!P0 LDG.E R9, desc[UR8][R28.64] ;  /* 0x000000081c098981 */ /* 0x000ea8000c1e1900 */
[----:B------:R-:W2:Y:S04]  /*0ba0*/  @!P0 LDG.E R11, desc[UR8][R28.64+0x10] ;  /* 0x000010081c0b8981 */ /* 0x000ea8000c1e1900 */
[----:B------:R-:W3:Y:S04]  /*0bb0*/  @!P1 LDG.E R20, desc[UR8][R30.64] ;  /* 0x000000081e149981 */ /* 0x000ee8000c1e1900 */
[----:B------:R-:W3:Y:S01]  /*0bc0*/  @!P1 LDG.E R21, desc[UR8][R30.64+0x10] ;  /* 0x000010081e159981 */ /* 0x000ee2000c1e1900 */
[----:B------:R-:W-:Y:S01]  /*0bd0*/  VIADD R2, R2, 0x4 ;  /* 0x0000000402027836 */ /* 0x000fe20000000000 */
[----:B------:R-:W-:Y:S08]  /*0be0*/  @!P0 WARPSYNC.ALL ;  /* 0x0000000000008948 */ /* 0x000ff00003800000 */
[----:B------:R-:W-:Y:S05]  /*0bf0*/  @!P1 WARPSYNC.ALL ;  /* 0x0000000000009948 */ /* 0x000fea0003800000 */
[----:B------:R-:W-:-:S02]  /*0c00*/  ISETP.NE.AND P1, PT, R2, RZ, PT ;  /* 0x000000ff0200720c */ /* 0x000fc40003f25270 */
[----:B------:R-:W-:Y:S01]  /*0c10*/  IADD3 R12, P2, PT, R12, 0x80, RZ ;  /* 0x000000800c0c7810 */ /* 0x000fe20007f5e0ff */
[C---:B------:R-:W-:Y:S02]  /*0c20*/  IMAD R17, R0.reuse, 0x40, R17 ;  /* 0x0000004000117824 */ /* 0x040fe400078e0211 */
[C---:B------:R-:W-:Y:S02]  /*0c30*/  IMAD R5, R0.reuse, 0x40, R5 ;  /* 0x0000004000057824 */ /* 0x040fe400078e0205 */
[C---:B------:R-:W-:Y:S02]  /*0c40*/  IMAD R13, R0.reuse, 0x40, R13 ;  /* 0x00000040000d7824 */ /* 0x040fe400078e020d */
[----:B------:R-:W-:Y:S02]  /*0c50*/  IMAD R15, R0, 0x40, R15 ;  /* 0x00000040000f7824 */ /* 0x000fe400078e020f */
[----:B------:R-:W-:Y:S02]  /*0c60*/  VIADD R7, R7, 0x40 ;  /* 0x0000004007077836 */ /* 0x000fe40000000000 */
[----:B------:R-:W-:-:S02]  /*0c70*/  VIADD R3, R3, 0x40 ;  /* 0x0000004003037836 */ /* 0x000fc40000000000 */
[----:B------:R-:W-:Y:S01]  /*0c80*/  IMAD.X R4, RZ, RZ, R4, P2 ;  /* 0x000000ffff047224 */ /* 0x000fe200010e0604 */
[C---:B--2---:R-:W-:Y:S08]  /*0c90*/  HMMA.16816.F16 R24, R8.reuse, R18, R24 ;  /* 0x000000120818723c */ /* 0x044ff00000000818 */
[----:B---3--:R-:W-:Y:S01]  /*0ca0*/  HMMA.16816.F16 R22, R8, R20, R22 ;  /* 0x000000140816723c */ /* 0x008fe20000000816 */
[----:B------:R-:W-:-:S04]  /*0cb0*/  NOP ;  /* 0x0000000000007918 */ /* 0x000fc80000000000 */
[----:B------:R-:W-:-:S15]  /*0cc0*/  @P1 BRA `(.L_x_2) ;  /* 0xfffffff400801947 */ /* 0x000fde000383ffff */
.L_x_1:
[----:B------:R-:W0:Y:S02]  /*0cd0*/  LDCU UR5, c[0x0][0x3a0] ;  /* 0x00007400ff0577ac */ /* 0x000e240008000800 */
[----:B0-----:R-:W-:-:S04]  /*0ce0*/  UIADD3 UR4, UPT, UPT, UR5, -0x1, URZ ;  /* 0xffffffff05047890 */ /* 0x001fc8000fffe0ff */
[----:B------:R-:W-:-:S04]  /*0cf0*/  ULEA.HI UR4, UR4, 0x1, URZ, 0x1c ;  /* 0x0000000104047891 */ /* 0x000fc8000f8fe0ff */
[----:B------:R-:W-:-:S09]  /*0d00*/  ULOP3.LUT UP0, UR4, UR4, 0x3, URZ, 0xc0, !UPT ;  /* 0x0000000304047892 */ /* 0x000fd2000f80c0ff */
[----:B------:R-:W-:Y:S05]  /*0d10*/  BRA.U !UP0, `(.L_x_0) ;  /* 0x0000000108dc7547 */ /* 0x000fea000b800000 */
[----:B------:R-:W0:Y:S01]  /*0d20*/  LDCU.64 UR6, c[0x0][0x398] ;  /* 0x00007300ff0677ac */ /* 0x000e220008000a00 */
[----:B------:R-:W-:Y:S01]  /*0d30*/  UIADD3 UR4, UPT, UPT, -UR4, URZ, URZ ;  /* 0x000000ff04047290 */ /* 0x000fe2000fffe1ff */
[----:B------:R-:W1:Y:S05]  /*0d40*/  LDCU.64 UR10, c[0x0][0x388] ;  /* 0x00007100ff0a77ac */ /* 0x000e6a0008000a00 */
[----:B------:R-:W-:Y:S02]  /*0d50*/  IMAD.U32 R0, RZ, RZ, UR4 ;  /* 0x00000004ff007e24 */ /* 0x000fe4000f8e00ff */
[----:B0-----:R-:W-:Y:S01]  /*0d60*/  IMAD R3, R7, UR7, RZ ;  /* 0x0000000707037c24 */ /* 0x001fe2000f8e02ff */
[C---:B------:R-:W-:Y:S01]  /*0d70*/  ISETP.GE.AND P0, PT, R16.reuse, UR6, PT ;  /* 0x0000000610007c0c */ /* 0x040fe2000bf06270 */
[----:B-1----:R-:W-:-:S12]  /*0d80*/  IMAD R7, R16, UR5, R7 ;  /* 0x0000000510077c24 */ /* 0x002fd8000f8e0207 */
.L_x_4:
[----:B0-----:R-:W0:Y:S01]  /*0d90*/  @!P0 S2R R12, SR_LANEID ;  /* 0x00000000000c8919 */ /* 0x001e220000000000 */
[----:B------:R-:W1:Y:S01]  /*0da0*/  @!P0 LDC R17, c[0x0][0x3a0] ;  /* 0x0000e800ff118b82 */ /* 0x000e620000000800 */
[----:B------:R-:W-:-:S07]  /*0db0*/  @!P0 IMAD.MOV.U32 R13, RZ, RZ, RZ ;  /* 0x000000ffff0d8224 */ /* 0x000fce00078e00ff */
[----:B------:R-:W2:Y:S08]  /*0dc0*/  @!P0 LDC.64 R4, c[0x0][0x380] ;  /* 0x0000e000ff048b82 */ /* 0x000eb00000000a00 */
[----:B------:R-:W3:Y:S01]  /*0dd0*/  LDC R27, c[0x0][0x39c] ;  /* 0x0000e700ff1b7b82 */ /* 0x000ee20000000800 */
[----:B-1----:R-:W-:Y:S02]  /*0de0*/  @!P0 SHF.R.U32.HI R2, RZ, 0x1, R17 ;  /* 0x00000001ff028819 */ /* 0x002fe40000011611 */
[----:B0-----:R-:W-:Y:S01]  /*0df0*/  @!P0 SHF.R.U32.HI R15, RZ, 0x2, R12 ;  /* 0x00000002ff0f8819 */ /* 0x001fe2000001160c */
[----:B--2---:R-:W-:Y:S01]  /*0e00*/  @!P0 IMAD.WIDE.U32 R4, R7, 0x2, R4 ;  /* 0x0000000207048825 */ /* 0x004fe200078e0004 */
[----:B------:R-:W-:-:S05]  /*0e10*/  @!P0 LOP3.LUT R12, R12, 0x3, RZ, 0xc0, !PT ;  /* 0x000000030c0c8812 */ /* 0x000fca00078ec0ff */
[----:B------:R-:W-:-:S03]  /*0e20*/  @!P0 IMAD.WIDE.U32 R12, R15, R2, R12 ;  /* 0x000000020f0c8225 */ /* 0x000fc600078e000c */
[----:B------:R-:W-:-:S04]  /*0e30*/  @!P0 LEA R4, P1, R12, R4, 0x2 ;  /* 0x000000040c048211 */ /* 0x000fc800078210ff */
[----:B------:R-:W-:-:S03]  /*0e40*/  @!P0 LEA.HI.X R5, R12, R5, R13, 0x2, P1 ;  /* 0x000000050c058211 */ /* 0x000fc600008f140d */
[----:B------:R-:W-:Y:S02]  /*0e50*/  @!P0 IMAD.WIDE.U32 R12, R17, 0x10, R4 ;  /* 0x00000010110c8825 */ /* 0x000fe400078e0004 */
[----:B------:R0:W5:Y:S04]  /*0e60*/  @!P0 LDG.E R8, desc[UR8][R4.64] ;  /* 0x0000000804088981 */ /* 0x000168000c1e1900 */
[----:B------:R0:W5:Y:S04]  /*0e70*/  @!P0 LDG.E R10, desc[UR8][R4.64+0x10] ;  /* 0x00001008040a8981 */ /* 0x000168000c1e1900 */
[----:B------:R0:W5:Y:S04]  /*0e80*/  @!P0 LDG.E R9, desc[UR8][R12.64] ;  /* 0x000000080c098981 */ /* 0x000168000c1e1900 */
[----:B------:R0:W5:Y:S01]  /*0e90*/  @!P0 LDG.E R11, desc[UR8][R12.64+0x10] ;  /* 0x000010080c0b8981 */ /* 0x000162000c1e1900 */
[----:B---3--:R-:W-:Y:S01]  /*0ea0*/  ISETP.GE.AND P1, PT, R14, R27, PT ;  /* 0x0000001b0e00720c */ /* 0x008fe20003f26270 */
[----:B------:R-:W-:-:S12]  /*0eb0*/  @!P0 WARPSYNC.ALL ;  /* 0x0000000000008948 */ /* 0x000fd80003800000 */
[----:B0-----:R-:W-:Y:S05]  /*0ec0*/  @P1 BRA `(.L_x_3) ;  /* 0x00000000004c1947 */ /* 0x001fea0003800000 */
[----:B------:R-:W0:Y:S01]  /*0ed0*/  S2R R6, SR_LANEID ;  /* 0x0000000000067919 */ /* 0x000e220000000000 */
[----:B------:R-:W-:Y:S02]  /*0ee0*/  SHF.R.S32.HI R5, RZ, 0x1f, R3 ;  /* 0x0000001fff057819 */ /* 0x000fe40000011403 */
[C---:B------:R-:W-:Y:S02]  /*0ef0*/  IADD3 R2, P1, PT, R14.reuse, R3, RZ ;  /* 0x000000030e027210 */ /* 0x040fe40007f3e0ff */
[----:B------:R-:W-:Y:S02]  /*0f00*/  SHF.R.U32.HI R12, RZ, 0x1, R27 ;  /* 0x00000001ff0c7819 */ /* 0x000fe4000001161b */
[----:B------:R-:W-:Y:S01]  /*0f10*/  LEA.HI.X.SX32 R17, R14, R5, 0x1, P1 ;  /* 0x000000050e117211 */ /* 0x000fe200008f0eff */
[----:B------:R-:W-:Y:S01]  /*0f20*/  IMAD.MOV.U32 R5, RZ, RZ, RZ ;  /* 0x000000ffff057224 */ /* 0x000fe200078e00ff */
[----:B------:R-:W-:Y:S02]  /*0f30*/  LEA R15, P1, R2, UR10, 0x1 ;  /* 0x0000000a020f7c11 */ /* 0x000fe4000f8208ff */
[----:B0-----:R-:W-:-:S02]  /*0f40*/  LOP3.LUT R4, R6, 0x3, RZ, 0xc0, !PT ;  /* 0x0000000306047812 */ /* 0x001fc400078ec0ff */
[----:B------:R-:W-:-:S05]  /*0f50*/  SHF.R.U32.HI R13, RZ, 0x2, R6 ;  /* 0x00000002ff0d7819 */ /* 0x000fca0000011606 */
[----:B------:R-:W-:Y:S01]  /*0f60*/  IMAD.WIDE.U32 R12, R13, R12, R4 ;  /* 0x0000000c0d0c7225 */ /* 0x000fe200078e0004 */
[----:B------:R-:W-:Y:S02]  /*0f70*/  LEA.HI.X R5, R2, UR11, R17, 0x1, P1 ;  /* 0x0000000b02057c11 */ /* 0x000fe400088f0c11 */
[----:B------:R-:W-:-:S04]  /*0f80*/  LEA R4, P1, R12, R15, 0x2 ;  /* 0x0000000f0c047211 */ /* 0x000fc800078210ff */
[----:B------:R-:W-:-:S03]  /*0f90*/  LEA.HI.X R5, R12, R5, R13, 0x2, P1 ;  /* 0x000000050c057211 */ /* 0x000fc600008f140d */
[----:B------:R-:W-:Y:S02]  /*0fa0*/  IMAD.WIDE.U32 R12, R27, 0x10, R4 ;  /* 0x000000101b0c7825 */ /* 0x000fe400078e0004 */
[----:B------:R0:W5:Y:S04]  /*0fb0*/  LDG.E R18, desc[UR8][R4.64] ;  /* 0x0000000804127981 */ /* 0x000168000c1e1900 */
[----:B------:R0:W5:Y:S04]  /*0fc0*/  LDG.E R19, desc[UR8][R4.64+0x10] ;  /* 0x0000100804137981 */ /* 0x000168000c1e1900 */
[----:B------:R0:W5:Y:S04]  /*0fd0*/  LDG.E R20, desc[UR8][R12.64] ;  /* 0x000000080c147981 */ /* 0x000168000c1e1900 */
[----:B------:R0:W5:Y:S01]  /*0fe0*/  LDG.E R21, desc[UR8][R12.64+0x10] ;  /* 0x000010080c157981 */ /* 0x000162000c1e1900 */
[----:B------:R-:W-:Y:S05]  /*0ff0*/  WARPSYNC.ALL ;  /* 0x0000000000007948 */ /* 0x000fea0003800000 */
.L_x_3:
[----:B------:R-:W-:Y:S01]  /*1000*/  VIADD R0, R0, 0x1 ;  /* 0x0000000100007836 */ /* 0x000fe20000000000 */
[----:B------:R-:W-:Y:S05]  /*1010*/  WARPSYNC.ALL ;  /* 0x0000000000007948 */ /* 0x000fea0003800000 */
[----:B------:R-:W-:Y:S01]  /*1020*/  ISETP.NE.AND P1, PT, R0, RZ, PT ;  /* 0x000000ff0000720c */ /* 0x000fe20003f25270 */
[----:B-----5:R-:W-:Y:S01]  /*1030*/  HMMA.16816.F16 R24, R8, R18, R24 ;  /* 0x000000120818723c */ /* 0x020fe20000000818 */
[----:B------:R-:W-:Y:S02]  /*1040*/  IMAD R3, R27, 0x10, R3 ;  /* 0x000000101b037824 */ /* 0x000fe400078e0203 */
[----:B------:R-:W-:-:S05]  /*1050*/  VIADD R7, R7, 0x10 ;  /* 0x0000001007077836 */ /* 0x000fca0000000000 */
[----:B------:R-:W-:Y:S04]  /*1060*/  HMMA.16816.F16 R22, R8, R20, R22 ;  /* 0x000000140816723c */ /* 0x000fe80000000816 */
[----:B------:R-:W-:-:S01]  /*1070*/  NOP ;  /* 0x0000000000007918 */ /* 0x000fc20000000000 */
[----:B------:R-:W-:-:S15]  /*1080*/  @P1 BRA `(.L_x_4) ;  /* 0xfffffffc00401947 */ /* 0x000fde000383ffff */
.L_x_0:
[----:B0-----:R-:W0:Y:S02]  /*1090*/  LDC.64 R4, c[0x0][0x398] ;  /* 0x0000e600ff047b82 */ /* 0x001e240000000a00 */
[----:B0-----:R-:W-:-:S04]  /*10a0*/  ISETP.GE.AND P0, PT, R14, R5, PT ;  /* 0x000000050e00720c */ /* 0x001fc80003f06270 */
[----:B------:R-:W-:-:S13]  /*10b0*/  ISETP.GE.OR P0, PT, R16, R4, P0 ;  /* 0x000000041000720c */ /* 0x000fda0000706670 */
[----:B------:R-:W-:Y:S05]  /*10c0*/  @P0 EXIT ;  /* 0x000000000000094d */ /* 0x000fea0003800000 */
[----:B------:R-:W0:Y:S01]  /*10d0*/  S2R R4, SR_LANEID ;  /* 0x0000000000047919 */ /* 0x000e220000000000 */
[----:B------:R-:W1:Y:S01]  /*10e0*/  LDCU.64 UR4, c[0x0][0x390] ;  /* 0x00007200ff0477ac */ /* 0x000e620008000a00 */
[----:B------:R-:W-:Y:S01]  /*10f0*/  IMAD R3, R16, R5, RZ ;  /* 0x0000000510037224 */ /* 0x000fe200078e02ff */
[----:B------:R-:W-:-:S04]  /*1100*/  SHF.R.U32.HI R13, RZ, 0x1, R5 ;  /* 0x00000001ff0d7819 */ /* 0x000fc80000011605 */
[----:B------:R-:W-:Y:S02]  /*1110*/  SHF.R.S32.HI R5, RZ, 0x1f, R3 ;  /* 0x0000001fff057819 */ /* 0x000fe40000011403 */
[----:B------:R-:W-:Y:S01]  /*1120*/  IADD3 R0, P0, PT, R14, R3, RZ ;  /* 0x000000030e007210 */ /* 0x000fe20007f1e0ff */
[----:B------:R-:W-:-:S03]  /*1130*/  IMAD.MOV.U32 R3, RZ, RZ, RZ ;  /* 0x000000ffff037224 */ /* 0x000fc600078e00ff */
[----:B------:R-:W-:Y:S02]  /*1140*/  LEA.HI.X.SX32 R9, R14, R5, 0x1, P0 ;  /* 0x000000050e097211 */ /* 0x000fe400000f0eff */
[----:B-1----:R-:W-:Y:S02]  /*1150*/  LEA R7, P0, R0, UR4, 0x1 ;  /* 0x0000000400077c11 */ /* 0x002fe4000f8008ff */
[----:B0-----:R-:W-:Y:S02]  /*1160*/  LOP3.LUT R2, R4, 0x3, RZ, 0xc0, !PT ;  /* 0x0000000304027812 */ /* 0x001fe400078ec0ff */
[----:B------:R-:W-:-:S05]  /*1170*/  SHF.R.U32.HI R11, RZ, 0x2, R4 ;  /* 0x00000002ff0b7819 */ /* 0x000fca0000011604 */
[----:B------:R-:W-:Y:S01]  /*1180*/  IMAD.WIDE.U32 R4, R11, R13, R2 ;  /* 0x0000000d0b047225 */ /* 0x000fe200078e0002 */
[----:B------:R-:W-:Y:S02]  /*1190*/  LEA.HI.X R3, R0, UR5, R9, 0x1, P0 ;  /* 0x0000000500037c11 */ /* 0x000fe400080f0c09 */
[----:B------:R-:W-:-:S04]  /*11a0*/  LEA R2, P0, R4, R7, 0x2 ;  /* 0x0000000704027211 */ /* 0x000fc800078010ff */
[----:B------:R-:W-:-:S03]  /*11b0*/  LEA.HI.X R3, R4, R3, R5, 0x2, P0 ;  /* 0x0000000304037211 */ /* 0x000fc600000f1405 */
[----:B------:R-:W-:Y:S02]  /*11c0*/  IMAD.WIDE.U32 R4, R13, 0x20, R2 ;  /* 0x000000200d047825 */ /* 0x000fe400078e0002 */
[----:B------:R-:W-:Y:S04]  /*11d0*/  STG.E desc[UR8][R2.64], R24 ;  /* 0x0000001802007986 */ /* 0x000fe8000c101908 */
[----:B------:R-:W-:Y:S04]  /*11e0*/  STG.E desc[UR8][R4.64], R25 ;  /* 0x0000001904007986 */ /* 0x000fe8000c101908 */
[----:B------:R-:W-:Y:S04]  /*11f0*/  STG.E desc[UR8][R2.64+0x10], R22 ;  /* 0x0000101602007986 */ /* 0x000fe8000c101908 */
[----:B------:R-:W-:Y:S01]  /*1200*/  STG.E desc[UR8][R4.64+0x10], R23 ;  /* 0x0000101704007986 */ /* 0x000fe2000c101908 */
[----:B------:R-:W-:Y:S05]  /*1210*/  EXIT ;  /* 0x000000000000794d */ /* 0x000fea0003800000 */
.L_x_5:
[----:B------:R-:W-:-:S00]  /*1220*/  BRA `(.L_x_5) ;  /* 0xfffffffc00fc7947 */ /* 0x000fc0000383ffff */
[----:B------:R-:W-:-:S00]  /*1230*/  NOP ;  /* 0x0000000000007918 */ /* 0x000fc00000000000 */
        /* <DEDUP_REMOVED lines=12> */
.L_x_6:


//--------------------- .nv.shared.reserved.0     --------------------------
	.section	.nv.shared.reserved.0,"aw",@nobits
	.weak		__nv_reservedSMEM_offset_0_alias
	.size		__nv_reservedSMEM_offset_0_alias, 0, 64
	.other		__nv_reservedSMEM_offset_0_alias,@"STO_CUDA_RESERVED_SHARED STV_DEFAULT"
__nv_reservedSMEM_offset_0_alias:
	.zero		0
	.zero		64


//--------------------- .nv.constant0._Z24matrixMultiplyTensorCorePK6__halfS1_PS_iii --------------------------
	.section	.nv.constant0._Z24matrixMultiplyTensorCorePK6__halfS1_PS_iii,"a",@progbits
	.sectionflags	@""
	.align	4
.nv.constant0._Z24matrixMultiplyTensorCorePK6__halfS1_PS_iii:
	.zero		932


//--------------------- SYMBOLS --------------------------

	.type		.nv.reservedSmem.offset0,@object
	.size		.nv.reservedSmem.offset0,0x4
